	.headerflags	@"EF_CUDA_TEXMODE_UNIFIED EF_CUDA_64BIT_ADDRESS EF_CUDA_ACCELERATORS EF_CUDA_SM90 EF_CUDA_VIRTUAL_SM(EF_CUDA_SM90)"
	.elftype	@"ET_EXEC"


//--------------------- .nv.info                  --------------------------
	.section	.nv.info,"",@"SHT_CUDA_INFO"
	.align	4


	//----- nvinfo : EIATTR_REGCOUNT
	.align		4
        /*0000*/ 	.byte	0x04, 0x2f
        /*0002*/ 	.short	(.L_3 - .L_2)
	.align		4
.L_2:
        /*0004*/ 	.word	index@(triton_poi_fused__native_batch_norm_legit_no_training_add_native_batch_norm_backward_relu_31)
        /*0008*/ 	.word	0x00000015


	//----- nvinfo : EIATTR_MIN_STACK_SIZE
	.align		4
.L_3:
        /*000c*/ 	.byte	0x04, 0x12
        /*000e*/ 	.short	(.L_5 - .L_4)
	.align		4
.L_4:
        /*0010*/ 	.word	index@(triton_poi_fused__native_batch_norm_legit_no_training_add_native_batch_norm_backward_relu_31)
        /*0014*/ 	.word	0x00000000


	//----- nvinfo : EIATTR_FRAME_SIZE
	.align		4
.L_5:
        /*0018*/ 	.byte	0x04, 0x11
        /*001a*/ 	.short	(.L_7 - .L_6)
	.align		4
.L_6:
        /*001c*/ 	.word	index@(triton_poi_fused__native_batch_norm_legit_no_training_add_native_batch_norm_backward_relu_31)
        /*0020*/ 	.word	0x00000000


	//----- nvinfo : EIATTR_MIN_STACK_SIZE
	.align		4
.L_7:
        /*0024*/ 	.byte	0x04, 0x12
        /*0026*/ 	.short	(.L_9 - .L_8)
	.align		4
.L_8:
        /*0028*/ 	.word	index@(triton_poi_fused__native_batch_norm_legit_no_training_add_native_batch_norm_backward_relu_31)
        /*002c*/ 	.word	0x00000000
.L_9:


//--------------------- .nv.info.triton_poi_fused__native_batch_norm_legit_no_training_add_native_batch_norm_backward_relu_31 --------------------------
	.section	.nv.info.triton_poi_fused__native_batch_norm_legit_no_training_add_native_batch_norm_backward_relu_31,"",@"SHT_CUDA_INFO"
	.sectionflags	@""
	.align	4


	//----- nvinfo : EIATTR_CUDA_API_VERSION
	.align		4
        /*0000*/ 	.byte	0x04, 0x37
        /*0002*/ 	.short	(.L_11 - .L_10)
.L_10:
        /*0004*/ 	.word	0x0000007c


	//----- nvinfo : EIATTR_KPARAM_INFO
	.align		4
.L_11:
        /*0008*/ 	.byte	0x04, 0x17
        /*000a*/ 	.short	(.L_13 - .L_12)
.L_12:
        /*000c*/ 	.word	0x00000000
        /*0010*/ 	.short	0x0008
        /*0012*/ 	.short	0x0040
        /*0014*/ 	.byte	0x00, 0xf0, 0x11, 0x00


	//----- nvinfo : EIATTR_KPARAM_INFO
	.align		4
.L_13:
        /*0018*/ 	.byte	0x04, 0x17
        /*001a*/ 	.short	(.L_15 - .L_14)
.L_14:
        /*001c*/ 	.word	0x00000000
        /*0020*/ 	.short	0x0007
        /*0022*/ 	.short	0x0038
        /*0024*/ 	.byte	0x00, 0xf4, 0x21, 0x00


	//----- nvinfo : EIATTR_KPARAM_INFO
	.align		4
.L_15:
        /*0028*/ 	.byte	0x04, 0x17
        /*002a*/ 	.short	(.L_17 - .L_16)
.L_16:
        /*002c*/ 	.word	0x00000000
        /*0030*/ 	.short	0x0006
        /*0032*/ 	.short	0x0030
        /*0034*/ 	.byte	0x00, 0xf4, 0x21, 0x00


	//----- nvinfo : EIATTR_KPARAM_INFO
	.align		4
.L_17:
        /*0038*/ 	.byte	0x04, 0x17
        /*003a*/ 	.short	(.L_19 - .L_18)
.L_18:
        /*003c*/ 	.word	0x00000000
        /*0040*/ 	.short	0x0005
        /*0042*/ 	.short	0x0028
        /*0044*/ 	.byte	0x00, 0xf4, 0x21, 0x00


	//----- nvinfo : EIATTR_KPARAM_INFO
	.align		4
.L_19:
        /*0048*/ 	.byte	0x04, 0x17
        /*004a*/ 	.short	(.L_21 - .L_20)
.L_20:
        /*004c*/ 	.word	0x00000000
        /*0050*/ 	.short	0x0004
        /*0052*/ 	.short	0x0020
        /*0054*/ 	.byte	0x00, 0xf4, 0x21, 0x00


	//----- nvinfo : EIATTR_KPARAM_INFO
	.align		4
.L_21:
        /*0058*/ 	.byte	0x04, 0x17
        /*005a*/ 	.short	(.L_23 - .L_22)
.L_22:
        /*005c*/ 	.word	0x00000000
        /*0060*/ 	.short	0x0003
        /*0062*/ 	.short	0x0018
        /*0064*/ 	.byte	0x00, 0xf4, 0x21, 0x00


	//----- nvinfo : EIATTR_KPARAM_INFO
	.align		4
.L_23:
        /*0068*/ 	.byte	0x04, 0x17
        /*006a*/ 	.short	(.L_25 - .L_24)
.L_24:
        /*006c*/ 	.word	0x00000000
        /*0070*/ 	.short	0x0002
        /*0072*/ 	.short	0x0010
        /*0074*/ 	.byte	0x00, 0xf4, 0x21, 0x00


	//----- nvinfo : EIATTR_KPARAM_INFO
	.align		4
.L_25:
        /*0078*/ 	.byte	0x04, 0x17
        /*007a*/ 	.short	(.L_27 - .L_26)
.L_26:
        /*007c*/ 	.word	0x00000000
        /*0080*/ 	.short	0x0001
        /*0082*/ 	.short	0x0008
        /*0084*/ 	.byte	0x00, 0xf4, 0x21, 0x00


	//----- nvinfo : EIATTR_KPARAM_INFO
	.align		4
.L_27:
        /*0088*/ 	.byte	0x04, 0x17
        /*008a*/ 	.short	(.L_29 - .L_28)
.L_28:
        /*008c*/ 	.word	0x00000000
        /*0090*/ 	.short	0x0000
        /*0092*/ 	.short	0x0000
        /*0094*/ 	.byte	0x00, 0xf4, 0x21, 0x00


	//----- nvinfo : EIATTR_SPARSE_MMA_MASK
	.align		4
.L_29:
        /*0098*/ 	.byte	0x03, 0x50
        /*009a*/ 	.short	0x0000


	//----- nvinfo : EIATTR_MAXREG_COUNT
	.align		4
        /*009c*/ 	.byte	0x03, 0x1b
        /*009e*/ 	.short	0x00ff


	//----- nvinfo : EIATTR_EXIT_INSTR_OFFSETS
	.align		4
        /*00a0*/ 	.byte	0x04, 0x1c
        /*00a2*/ 	.short	(.L_31 - .L_30)


	//   ....[0]....
.L_30:
        /*00a4*/ 	.word	0x00000450


	//----- nvinfo : EIATTR_REQNTID
	.align		4
.L_31:
        /*00a8*/ 	.byte	0x04, 0x10
        /*00aa*/ 	.short	(.L_33 - .L_32)
.L_32:
        /*00ac*/ 	.word	0x00000100
        /*00b0*/ 	.word	0x00000001
        /*00b4*/ 	.word	0x00000001


	//----- nvinfo : EIATTR_CBANK_PARAM_SIZE
	.align		4
.L_33:
        /*00b8*/ 	.byte	0x03, 0x19
        /*00ba*/ 	.short	0x0044


	//----- nvinfo : EIATTR_PARAM_CBANK
	.align		4
        /*00bc*/ 	.byte	0x04, 0x0a
        /*00be*/ 	.short	(.L_35 - .L_34)
	.align		4
.L_34:
        /*00c0*/ 	.word	index@(.nv.constant0.triton_poi_fused__native_batch_norm_legit_no_training_add_native_batch_norm_backward_relu_31)
        /*00c4*/ 	.short	0x0210
        /*00c6*/ 	.short	0x0044


	//----- nvinfo : EIATTR_SW_WAR
	.align		4
.L_35:
        /*00c8*/ 	.byte	0x04, 0x36
        /*00ca*/ 	.short	(.L_37 - .L_36)
.L_36:
        /*00cc*/ 	.word	0x00000008
.L_37:


//--------------------- .nv.callgraph             --------------------------
	.section	.nv.callgraph,"",@"SHT_CUDA_CALLGRAPH"
	.align	4
	.sectionentsize	8
	.align		4
        /*0000*/ 	.word	0x00000000
	.align		4
        /*0004*/ 	.word	0xffffffff
	.align		4
        /*0008*/ 	.word	0x00000000
	.align		4
        /*000c*/ 	.word	0xfffffffe
	.align		4
        /*0010*/ 	.word	0x00000000
	.align		4
        /*0014*/ 	.word	0xfffffffd
	.align		4
        /*0018*/ 	.word	0x00000000
	.align		4
        /*001c*/ 	.word	0xfffffffc


//--------------------- .nv.constant4             --------------------------
	.section	.nv.constant4,"a",@progbits
	.align	8
	.align		8
.nv.constant4:
        /*0000*/ 	.dword	_$_str
	.align		8
        /*0008*/ 	.dword	_$_str_$_2


//--------------------- .text.triton_poi_fused__native_batch_norm_legit_no_training_add_native_batch_norm_backward_relu_31 --------------------------
	.section	.text.triton_poi_fused__native_batch_norm_legit_no_training_add_native_batch_norm_backward_relu_31,"ax",@progbits
	.align	128
        .global         triton_poi_fused__native_batch_norm_legit_no_training_add_native_batch_norm_backward_relu_31
        .type           triton_poi_fused__native_batch_norm_legit_no_training_add_native_batch_norm_backward_relu_31,@function
        .size           triton_poi_fused__native_batch_norm_legit_no_training_add_native_batch_norm_backward_relu_31,(.L_x_1 - triton_poi_fused__native_batch_norm_legit_no_training_add_native_batch_norm_backward_relu_31)
        .other          triton_poi_fused__native_batch_norm_legit_no_training_add_native_batch_norm_backward_relu_31,@"STO_CUDA_ENTRY STV_DEFAULT"
triton_poi_fused__native_batch_norm_legit_no_training_add_native_batch_norm_backward_relu_31:
.text.triton_poi_fused__native_batch_norm_legit_no_training_add_native_batch_norm_backward_relu_31:
[----:B------:R-:W-:Y:S01]  /*0000*/  LDC R1, c[0x0][0x28] ;  /* 0x00000a00ff017b82 */ /* 0x000fe20000000800 */
[----:B------:R-:W1:Y:S07]  /*0010*/  S2R R0, SR_TID.X ;  /* 0x0000000000007919 */ /* 0x000e6e0000002100 */
[----:B------:R-:W2:Y:S01]  /*0020*/  LDC.64 R2, c[0x0][0x228] ;  /* 0x00008a00ff027b82 */ /* 0x000ea20000000a00 */
[----:B------:R-:W-:Y:S01]  /*0030*/  ULDC.64 UR4, c[0x0][0x208] ;  /* 0x0000820000047ab9 */ /* 0x000fe20000000a00 */
[----:B------:R-:W3:Y:S06]  /*0040*/  S2R R7, SR_CTAID.X ;  /* 0x0000000000077919 */ /* 0x000eec0000002500 */
[----:B------:R-:W4:Y:S08]  /*0050*/  LDC.64 R10, c[0x0][0x218] ;  /* 0x00008600ff0a7b82 */ /* 0x000f300000000a00 */
[----:B------:R-:W5:Y:S08]  /*0060*/  LDC.64 R12, c[0x0][0x220] ;  /* 0x00008800ff0c7b82 */ /* 0x000f700000000a00 */
[----:B------:R-:W5:Y:S01]  /*0070*/  LDC.64 R8, c[0x0][0x238] ;  /* 0x00008e00ff087b82 */ /* 0x000f620000000a00 */
[----:B-1----:R-:W-:-:S07]  /*0080*/  SHF.L.U32 R0, R0, 0x1, RZ ;  /* 0x0000000100007819 */ /* 0x002fce00000006ff */
[----:B------:R-:W1:Y:S01]  /*0090*/  LDC.64 R14, c[0x0][0x230] ;  /* 0x00008c00ff0e7b82 */ /* 0x000e620000000a00 */
[----:B---3--:R-:W-:Y:S02]  /*00a0*/  SHF.R.S32.HI R5, RZ, 0x16, R7 ;  /* 0x00000016ff057819 */ /* 0x008fe40000011407 */
[----:B------:R-:W-:Y:S02]  /*00b0*/  LOP3.LUT R0, R0, 0x1fe, RZ, 0xc0, !PT ;  /* 0x000001fe00007812 */ /* 0x000fe400078ec0ff */
[----:B------:R-:W-:Y:S02]  /*00c0*/  SGXT R5, R5, 0x1 ;  /* 0x000000010505781a */ /* 0x000fe40000000200 */
[----:B------:R-:W-:-:S04]  /*00d0*/  LEA R0, R7, R0, 0x9 ;  /* 0x0000000007007211 */ /* 0x000fc800078e48ff */
[----:B------:R-:W-:-:S04]  /*00e0*/  LEA.HI R5, R5, R0, RZ, 0x7 ;  /* 0x0000000005057211 */ /* 0x000fc800078f38ff */
[----:B------:R-:W-:-:S04]  /*00f0*/  LOP3.LUT R5, R5, 0xffffff80, RZ, 0xc0, !PT ;  /* 0xffffff8005057812 */ /* 0x000fc800078ec0ff */
[----:B------:R-:W-:Y:S02]  /*0100*/  IADD3 R6, R0, -R5, RZ ;  /* 0x8000000500067210 */ /* 0x000fe40007ffe0ff */
[----:B------:R-:W3:Y:S03]  /*0110*/  LDC.64 R4, c[0x0][0x210] ;  /* 0x00008400ff047b82 */ /* 0x000ee60000000a00 */
[----:B--2---:R-:W-:-:S06]  /*0120*/  IMAD.WIDE R2, R6, 0x4, R2 ;  /* 0x0000000406027825 */ /* 0x004fcc00078e0202 */
[----:B------:R-:W2:Y:S01]  /*0130*/  LDG.E.EL.64 R2, desc[UR4][R2.64] ;  /* 0x0000000402027981 */ /* 0x000ea2000c2e1b00 */
[----:B----4-:R-:W-:-:S04]  /*0140*/  IMAD.WIDE R10, R0, 0x4, R10 ;  /* 0x00000004000a7825 */ /* 0x010fc800078e020a */
[C---:B-----5:R-:W-:Y:S02]  /*0150*/  IMAD.WIDE R12, R6.reuse, 0x4, R12 ;  /* 0x00000004060c7825 */ /* 0x060fe400078e020c */
[----:B------:R-:W4:Y:S02]  /*0160*/  LDG.E.64 R10, desc[UR4][R10.64] ;  /* 0x000000040a0a7981 */ /* 0x000f24000c1e1b00 */
[----:B0-----:R-:W-:Y:S02]  /*0170*/  IMAD.WIDE R8, R6, 0x4, R8 ;  /* 0x0000000406087825 */ /* 0x001fe400078e0208 */
[----:B------:R-:W5:Y:S02]  /*0180*/  LDG.E.EL.64 R12, desc[UR4][R12.64] ;  /* 0x000000040c0c7981 */ /* 0x000f64000c2e1b00 */
[----:B---3--:R-:W-:Y:S02]  /*0190*/  IMAD.WIDE R4, R0, 0x4, R4 ;  /* 0x0000000400047825 */ /* 0x008fe400078e0204 */
[----:B------:R-:W3:Y:S04]  /*01a0*/  LDG.E.EL.64 R8, desc[UR4][R8.64] ;  /* 0x0000000408087981 */ /* 0x000ee8000c2e1b00 */
[----:B------:R-:W4:Y:S01]  /*01b0*/  LDG.E.64 R4, desc[UR4][R4.64] ;  /* 0x0000000404047981 */ /* 0x000f22000c1e1b00 */
[----:B-1----:R-:W-:-:S05]  /*01c0*/  IMAD.WIDE R14, R6, 0x4, R14 ;  /* 0x00000004060e7825 */ /* 0x002fca00078e020e */
[----:B------:R4:W3:Y:S01]  /*01d0*/  LDG.E.EL.64 R6, desc[UR4][R14.64] ;  /* 0x000000040e067981 */ /* 0x0008e2000c2e1b00 */
[----:B------:R-:W-:Y:S01]  /*01e0*/  HFMA2.MMA R18, -RZ, RZ, 1.625, 0 ;  /* 0x3e800000ff127435 */ /* 0x000fe200000001ff */
[----:B--2---:R-:W-:Y:S01]  /*01f0*/  FADD R2, R2, 9.9999997473787516356e-06 ;  /* 0x3727c5ac02027421 */ /* 0x004fe20000000000 */
[----:B------:R-:W-:-:S03]  /*0200*/  FADD R3, R3, 9.9999997473787516356e-06 ;  /* 0x3727c5ac03037421 */ /* 0x000fc60000000000 */
[----:B------:R-:W0:Y:S08]  /*0210*/  MUFU.SQRT R16, R2 ;  /* 0x0000000200107308 */ /* 0x000e300000002000 */
[----:B------:R1:W2:Y:S01]  /*0220*/  MUFU.SQRT R17, R3 ;  /* 0x0000000300117308 */ /* 0x0002a20000002000 */
[C---:B0-----:R-:W-:Y:S02]  /*0230*/  FSETP.GT.AND P0, PT, R16.reuse, 8.50705917302346158658e+37, PT ;  /* 0x7e8000001000780b */ /* 0x041fe40003f04000 */
[----:B------:R-:W-:Y:S01]  /*0240*/  FSETP.GEU.AND P2, PT, R16, 1.175494350822287508e-38, PT ;  /* 0x008000001000780b */ /* 0x000fe20003f4e000 */
[----:B----4-:R-:W-:Y:S01]  /*0250*/  FADD R14, R5, R11 ;  /* 0x0000000b050e7221 */ /* 0x010fe20000000000 */
[----:B-1----:R-:W0:Y:S01]  /*0260*/  LDC.64 R2, c[0x0][0x240] ;  /* 0x00009000ff027b82 */ /* 0x002e220000000a00 */
[----:B--2---:R-:W-:-:S02]  /*0270*/  FSETP.GT.AND P1, PT, R17, 8.50705917302346158658e+37, PT ;  /* 0x7e8000001100780b */ /* 0x004fc40003f24000 */
[----:B------:R-:W-:-:S06]  /*0280*/  FSETP.GEU.AND P3, PT, R17, 1.175494350822287508e-38, PT ;  /* 0x008000001100780b */ /* 0x000fcc0003f6e000 */
[----:B------:R-:W-:-:S04]  /*0290*/  @P0 FMUL R16, R16, 0.25 ;  /* 0x3e80000010100820 */ /* 0x000fc80000400000 */
[----:B------:R-:W-:Y:S01]  /*02a0*/  @!P2 FMUL R16, R16, 16777216 ;  /* 0x4b8000001010a820 */ /* 0x000fe20000400000 */
[----:B------:R-:W-:-:S04]  /*02b0*/  @P1 FMUL R17, R17, 0.25 ;  /* 0x3e80000011111820 */ /* 0x000fc80000400000 */
[----:B------:R-:W-:Y:S01]  /*02c0*/  @!P3 FMUL R17, R17, 16777216 ;  /* 0x4b8000001111b820 */ /* 0x000fe20000400000 */
[----:B------:R-:W1:Y:S01]  /*02d0*/  MUFU.RCP R16, R16 ;  /* 0x0000001000107308 */ /* 0x000e620000001000 */
[----:B------:R-:W-:-:S07]  /*02e0*/  FSEL R15, R18, 1, P0 ;  /* 0x3f800000120f7808 */ /* 0x000fce0000000000 */
[----:B------:R-:W2:Y:S01]  /*02f0*/  MUFU.RCP R17, R17 ;  /* 0x0000001100117308 */ /* 0x000ea20000001000 */
[----:B------:R-:W-:Y:S01]  /*0300*/  FSEL R18, R18, 1, P1 ;  /* 0x3f80000012127808 */ /* 0x000fe20000800000 */
[----:B------:R-:W-:Y:S02]  /*0310*/  FADD R11, R4, R10 ;  /* 0x0000000a040b7221 */ /* 0x000fe40000000000 */
[----:B------:R-:W4:Y:S01]  /*0320*/  LDC.64 R4, c[0x0][0x248] ;  /* 0x00009200ff047b82 */ /* 0x000f220000000a00 */
[----:B------:R-:W-:Y:S01]  /*0330*/  @!P2 FMUL R15, R15, 16777216 ;  /* 0x4b8000000f0fa820 */ /* 0x000fe20000400000 */
[----:B------:R-:W-:Y:S01]  /*0340*/  @!P3 FMUL R18, R18, 16777216 ;  /* 0x4b8000001212b820 */ /* 0x000fe20000400000 */
[----:B-----5:R-:W-:Y:S01]  /*0350*/  FADD R13, -R13, R14 ;  /* 0x0000000e0d0d7221 */ /* 0x020fe20000000100 */
[----:B------:R-:W-:Y:S01]  /*0360*/  FADD R12, -R12, R11 ;  /* 0x0000000b0c0c7221 */ /* 0x000fe20000000100 */
[----:B-1----:R-:W-:Y:S01]  /*0370*/  FMUL R15, R16, R15 ;  /* 0x0000000f100f7220 */ /* 0x002fe20000400000 */
[----:B--2---:R-:W-:-:S03]  /*0380*/  FMUL R18, R17, R18 ;  /* 0x0000001211127220 */ /* 0x004fc60000400000 */
[----:B------:R-:W-:Y:S01]  /*0390*/  FMUL R15, R12, R15 ;  /* 0x0000000f0c0f7220 */ /* 0x000fe20000400000 */
[----:B------:R-:W-:-:S03]  /*03a0*/  FMUL R18, R13, R18 ;  /* 0x000000120d127220 */ /* 0x000fc60000400000 */
[----:B---3--:R-:W-:Y:S01]  /*03b0*/  FFMA R6, R6, R15, R8 ;  /* 0x0000000f06067223 */ /* 0x008fe20000000008 */
[----:B------:R-:W-:-:S04]  /*03c0*/  FFMA R7, R7, R18, R9 ;  /* 0x0000001207077223 */ /* 0x000fc80000000009 */
[----:B------:R-:W-:Y:S02]  /*03d0*/  FSETP.GEU.AND P0, PT, R6, RZ, PT ;  /* 0x000000ff0600720b */ /* 0x000fe40003f0e000 */
[C---:B------:R-:W-:Y:S01]  /*03e0*/  FSETP.GEU.AND P1, PT, R7.reuse, RZ, PT ;  /* 0x000000ff0700720b */ /* 0x040fe20003f2e000 */
[----:B0-----:R-:W-:Y:S01]  /*03f0*/  IMAD.WIDE R2, R0, 0x4, R2 ;  /* 0x0000000400027825 */ /* 0x001fe200078e0202 */
[----:B------:R-:W-:Y:S02]  /*0400*/  FSEL R6, R6, RZ, P0 ;  /* 0x000000ff06067208 */ /* 0x000fe40000000000 */
[----:B------:R-:W-:Y:S01]  /*0410*/  FSEL R7, R7, RZ, P1 ;  /* 0x000000ff07077208 */ /* 0x000fe20000800000 */
[----:B----4-:R-:W-:-:S04]  /*0420*/  IMAD.WIDE R4, R0, 0x4, R4 ;  /* 0x0000000400047825 */ /* 0x010fc800078e0204 */
[----:B------:R-:W-:Y:S04]  /*0430*/  STG.E.64 desc[UR4][R2.64], R6 ;  /* 0x0000000602007986 */ /* 0x000fe8000c101b04 */
[----:B------:R-:W-:Y:S01]  /*0440*/  STG.E.64 desc[UR4][R4.64], R12 ;  /* 0x0000000c04007986 */ /* 0x000fe2000c101b04 */
[----:B------:R-:W-:Y:S05]  /*0450*/  EXIT ;  /* 0x000000000000794d */ /* 0x000fea0003800000 */
.L_x_0:
[----:B------:R-:W-:-:S00]  /*0460*/  BRA `(.L_x_0) ;  /* 0xfffffffc00fc7947 */ /* 0x000fc0000383ffff */
[----:B------:R-:W-:-:S00]  /*0470*/  NOP ;  /* 0x0000000000007918 */ /* 0x000fc00000000000 */
        /* <DEDUP_REMOVED lines=8> */
.L_x_1:


//--------------------- .nv.global.init           --------------------------
	.section	.nv.global.init,"aw",@progbits
.nv.global.init:
	.type		_$_str,@object
	.size		_$_str,(_$_str_$_2 - _$_str)
_$_str:
        /*0000*/ 	.byte	0x5f, 0x5f, 0x43, 0x55, 0x44, 0x41, 0x5f, 0x46, 0x54, 0x5a, 0x00
	.type		_$_str_$_2,@object
	.size		_$_str_$_2,(.L_1 - _$_str_$_2)
_$_str_$_2:
        /*000b*/ 	.byte	0x5f, 0x5f, 0x43, 0x55, 0x44, 0x41, 0x5f, 0x50, 0x52, 0x45, 0x43, 0x5f, 0x53, 0x51, 0x52, 0x54
        /*001b*/ 	.byte	0x00
.L_1:


//--------------------- .nv.constant0.triton_poi_fused__native_batch_norm_legit_no_training_add_native_batch_norm_backward_relu_31 --------------------------
	.section	.nv.constant0.triton_poi_fused__native_batch_norm_legit_no_training_add_native_batch_norm_backward_relu_31,"a",@progbits
	.sectionflags	@""
	.align	4
.nv.constant0.triton_poi_fused__native_batch_norm_legit_no_training_add_native_batch_norm_backward_relu_31:
	.zero		596
